//
// Generated by NVIDIA NVVM Compiler
//
// Compiler Build ID: CL-36424714
// Cuda compilation tools, release 13.0, V13.0.88
// Based on NVVM 20.0.0
//

.version 9.0
.target sm_100
.address_size 64

	// .globl	_Z14gpu_vector_addPiS_S_

.visible .entry _Z14gpu_vector_addPiS_S_(
	.param .u64 .ptr .align 1 _Z14gpu_vector_addPiS_S__param_0,
	.param .u64 .ptr .align 1 _Z14gpu_vector_addPiS_S__param_1,
	.param .u64 .ptr .align 1 _Z14gpu_vector_addPiS_S__param_2
)
{
	.reg .pred 	%p<3>;
	.reg .b32 	%r<13>;
	.reg .b64 	%rd<11>;

	ld.param.u64 	%rd4, [_Z14gpu_vector_addPiS_S__param_0];
	ld.param.u64 	%rd5, [_Z14gpu_vector_addPiS_S__param_1];
	ld.param.u64 	%rd6, [_Z14gpu_vector_addPiS_S__param_2];
	mov.u32 	%r6, %tid.x;
	mov.u32 	%r7, %ctaid.x;
	mov.u32 	%r1, %ntid.x;
	mad.lo.s32 	%r12, %r7, %r1, %r6;
	setp.gt.s32 	%p1, %r12, 33791;
	@%p1 bra 	$L__BB0_3;
	mov.u32 	%r8, %nctaid.x;
	mul.lo.s32 	%r3, %r1, %r8;
	cvta.to.global.u64 	%rd1, %rd4;
	cvta.to.global.u64 	%rd2, %rd5;
	cvta.to.global.u64 	%rd3, %rd6;
$L__BB0_2:
	mul.wide.s32 	%rd7, %r12, 4;
	add.s64 	%rd8, %rd1, %rd7;
	ld.global.u32 	%r9, [%rd8];
	add.s64 	%rd9, %rd2, %rd7;
	ld.global.u32 	%r10, [%rd9];
	add.s32 	%r11, %r10, %r9;
	add.s64 	%rd10, %rd3, %rd7;
	st.global.u32 	[%rd10], %r11;
	add.s32 	%r12, %r12, %r3;
	setp.lt.s32 	%p2, %r12, 33792;
	@%p2 bra 	$L__BB0_2;
$L__BB0_3:
	ret;

}


// ===== COMPILED SASS (sm_100) =====

	.target	sm_100

	.elftype	@"ET_EXEC"


//--------------------- .note.nv.tkinfo           --------------------------
	.section	.note.nv.tkinfo,"",@"SHT_NOTE"
	.sectionflags	@"SHF_NOTE_NV_TKINFO"
	.tkinfo
        /*0018*/ 	.word	0x00000002
        /*0030*/ 	.string	""
        /*0030*/ 	.string	"ptxas"
        /*0030*/ 	.string	"Cuda compilation tools, release 13.0, V13.0.88"
        /*0030*/ 	.string	"Build cuda_13.0.r13.0/compiler.36424714_0"
        /*0030*/ 	.string	"-arch sm_100 -m 64 "



//--------------------- .note.nv.cuinfo           --------------------------
	.section	.note.nv.cuinfo,"",@"SHT_NOTE"
	.sectionflags	@"SHF_NOTE_NV_CUINFO"
        /*0018*/ 	.short	0x0002
        /*001a*/ 	.short	0x0064
        /*001c*/ 	.short	0x0082
	.zero		2


//--------------------- .nv.info                  --------------------------
	.section	.nv.info,"",@"SHT_CUDA_INFO"
	.align	4


	//----- nvinfo : EIATTR_REGCOUNT
	.align		4
        /*0000*/ 	.byte	0x04, 0x2f
        /*0002*/ 	.short	(.L_1 - .L_0)
	.align		4
.L_0:
        /*0004*/ 	.word	index@(_Z14gpu_vector_addPiS_S_)
        /*0008*/ 	.word	0x00000014


	//----- nvinfo : EIATTR_FRAME_SIZE
	.align		4
.L_1:
        /*000c*/ 	.byte	0x04, 0x11
        /*000e*/ 	.short	(.L_3 - .L_2)
	.align		4
.L_2:
        /*0010*/ 	.word	index@(_Z14gpu_vector_addPiS_S_)
        /*0014*/ 	.word	0x00000000


	//----- nvinfo : EIATTR_MIN_STACK_SIZE
	.align		4
.L_3:
        /*0018*/ 	.byte	0x04, 0x12
        /*001a*/ 	.short	(.L_5 - .L_4)
	.align		4
.L_4:
        /*001c*/ 	.word	index@(_Z14gpu_vector_addPiS_S_)
        /*0020*/ 	.word	0x00000000
.L_5:


//--------------------- .nv.compat                --------------------------
	.section	.nv.compat,"",@"SHT_CUDA_COMPAT_INFO"
	.align	4
        /*0000*/ 	.byte	0x02, 0x09, 0x00, 0x00, 0x02, 0x02, 0x01, 0x00, 0x02, 0x05, 0x05, 0x00, 0x03, 0x07, 0x01, 0x01
        /*0010*/ 	.byte	0x02, 0x03, 0x00, 0x00, 0x02, 0x06, 0x01, 0x00, 0x04, 0x0b, 0x08, 0x00, 0x09, 0x00, 0x00, 0x00
        /*0020*/ 	.byte	0x00, 0x00, 0x00, 0x00


//--------------------- .nv.info._Z14gpu_vector_addPiS_S_ --------------------------
	.section	.nv.info._Z14gpu_vector_addPiS_S_,"",@"SHT_CUDA_INFO"
	.sectionflags	@""
	.align	4


	//----- nvinfo : EIATTR_CUDA_API_VERSION
	.align		4
        /*0000*/ 	.byte	0x04, 0x37
        /*0002*/ 	.short	(.L_7 - .L_6)
.L_6:
        /*0004*/ 	.word	0x00000082


	//----- nvinfo : EIATTR_KPARAM_INFO
	.align		4
.L_7:
        /*0008*/ 	.byte	0x04, 0x17
        /*000a*/ 	.short	(.L_9 - .L_8)
.L_8:
        /*000c*/ 	.word	0x00000000
        /*0010*/ 	.short	0x0002
        /*0012*/ 	.short	0x0010
        /*0014*/ 	.byte	0x00, 0xf5, 0x21, 0x00


	//----- nvinfo : EIATTR_KPARAM_INFO
	.align		4
.L_9:
        /*0018*/ 	.byte	0x04, 0x17
        /*001a*/ 	.short	(.L_11 - .L_10)
.L_10:
        /*001c*/ 	.word	0x00000000
        /*0020*/ 	.short	0x0001
        /*0022*/ 	.short	0x0008
        /*0024*/ 	.byte	0x00, 0xf5, 0x21, 0x00


	//----- nvinfo : EIATTR_KPARAM_INFO
	.align		4
.L_11:
        /*0028*/ 	.byte	0x04, 0x17
        /*002a*/ 	.short	(.L_13 - .L_12)
.L_12:
        /*002c*/ 	.word	0x00000000
        /*0030*/ 	.short	0x0000
        /*0032*/ 	.short	0x0000
        /*0034*/ 	.byte	0x00, 0xf5, 0x21, 0x00


	//----- nvinfo : EIATTR_SPARSE_MMA_MASK
	.align		4
.L_13:
        /*0038*/ 	.byte	0x03, 0x50
        /*003a*/ 	.short	0x0000


	//----- nvinfo : EIATTR_MAXREG_COUNT
	.align		4
        /*003c*/ 	.byte	0x03, 0x1b
        /*003e*/ 	.short	0x00ff


	//----- nvinfo : EIATTR_MERCURY_ISA_VERSION
	.align		4
        /*0040*/ 	.byte	0x03, 0x5f
        /*0042*/ 	.short	0x0101


	//----- nvinfo : EIATTR_VRC_CTA_INIT_COUNT
	.align		4
        /*0044*/ 	.byte	0x02, 0x4a
	.zero		1
	.zero		1


	//----- nvinfo : EIATTR_EXIT_INSTR_OFFSETS
	.align		4
        /*0048*/ 	.byte	0x04, 0x1c
        /*004a*/ 	.short	(.L_15 - .L_14)


	//   ....[0]....
.L_14:
        /*004c*/ 	.word	0x00000060


	//   ....[1]....
        /*0050*/ 	.word	0x00000170


	//----- nvinfo : EIATTR_CRS_STACK_SIZE
	.align		4
.L_15:
        /*0054*/ 	.byte	0x04, 0x1e
        /*0056*/ 	.short	(.L_17 - .L_16)
.L_16:
        /*0058*/ 	.word	0x00000000


	//----- nvinfo : EIATTR_CBANK_PARAM_SIZE
	.align		4
.L_17:
        /*005c*/ 	.byte	0x03, 0x19
        /*005e*/ 	.short	0x0018


	//----- nvinfo : EIATTR_PARAM_CBANK
	.align		4
        /*0060*/ 	.byte	0x04, 0x0a
        /*0062*/ 	.short	(.L_19 - .L_18)
	.align		4
.L_18:
        /*0064*/ 	.word	index@(.nv.constant0._Z14gpu_vector_addPiS_S_)
        /*0068*/ 	.short	0x0380
        /*006a*/ 	.short	0x0018


	//----- nvinfo : EIATTR_SW_WAR
	.align		4
.L_19:
        /*006c*/ 	.byte	0x04, 0x36
        /*006e*/ 	.short	(.L_21 - .L_20)
.L_20:
        /*0070*/ 	.word	0x00000008
.L_21:


//--------------------- .nv.callgraph             --------------------------
	.section	.nv.callgraph,"",@"SHT_CUDA_CALLGRAPH"
	.align	4
	.sectionentsize	8
	.align		4
        /*0000*/ 	.word	0x00000000
	.align		4
        /*0004*/ 	.word	0xffffffff
	.align		4
        /*0008*/ 	.word	0x00000000
	.align		4
        /*000c*/ 	.word	0xfffffffe
	.align		4
        /*0010*/ 	.word	0x00000000
	.align		4
        /*0014*/ 	.word	0xfffffffd
	.align		4
        /*0018*/ 	.word	0x00000000
	.align		4
        /*001c*/ 	.word	0xfffffffc


//--------------------- .text._Z14gpu_vector_addPiS_S_ --------------------------
	.section	.text._Z14gpu_vector_addPiS_S_,"ax",@progbits
	.align	128
        .global         _Z14gpu_vector_addPiS_S_
        .type           _Z14gpu_vector_addPiS_S_,@function
        .size           _Z14gpu_vector_addPiS_S_,(.L_x_2 - _Z14gpu_vector_addPiS_S_)
        .other          _Z14gpu_vector_addPiS_S_,@"STO_CUDA_ENTRY STV_DEFAULT"
_Z14gpu_vector_addPiS_S_:
.text._Z14gpu_vector_addPiS_S_:
[----:B------:R-:W-:Y:S01]  /*0000*/  LDC R1, c[0x0][0x37c] ;  /* 0x0000df00ff017b82 */ /* 0x000fe20000000800 */
[----:B------:R-:W0:Y:S07]  /*0010*/  S2R R0, SR_TID.X ;  /* 0x0000000000007919 */ /* 0x000e2e0000002100 */
[----:B------:R-:W0:Y:S08]  /*0020*/  S2UR UR4, SR_CTAID.X ;  /* 0x00000000000479c3 */ /* 0x000e300000002500 */
[----:B------:R-:W0:Y:S02]  /*0030*/  LDC R15, c[0x0][0x360] ;  /* 0x0000d800ff0f7b82 */ /* 0x000e240000000800 */
[----:B0-----:R-:W-:-:S05]  /*0040*/  IMAD R0, R15, UR4, R0 ;  /* 0x000000040f007c24 */ /* 0x001fca000f8e0200 */
[----:B------:R-:W-:-:S13]  /*0050*/  ISETP.GT.AND P0, PT, R0, 0x83ff, PT ;  /* 0x000083ff0000780c */ /* 0x000fda0003f04270 */
[----:B------:R-:W-:Y:S05]  /*0060*/  @P0 EXIT ;  /* 0x000000000000094d */ /* 0x000fea0003800000 */
[----:B------:R-:W0:Y:S01]  /*0070*/  LDC.64 R12, c[0x0][0x390] ;  /* 0x0000e400ff0c7b82 */ /* 0x000e220000000a00 */
[----:B------:R-:W1:Y:S01]  /*0080*/  LDCU UR4, c[0x0][0x370] ;  /* 0x00006e00ff0477ac */ /* 0x000e620008000800 */
[----:B------:R-:W2:Y:S06]  /*0090*/  LDCU.64 UR6, c[0x0][0x358] ;  /* 0x00006b00ff0677ac */ /* 0x000eac0008000a00 */
[----:B------:R-:W3:Y:S08]  /*00a0*/  LDC.64 R8, c[0x0][0x380] ;  /* 0x0000e000ff087b82 */ /* 0x000ef00000000a00 */
[----:B------:R-:W4:Y:S01]  /*00b0*/  LDC.64 R10, c[0x0][0x388] ;  /* 0x0000e200ff0a7b82 */ /* 0x000f220000000a00 */
[----:B-1----:R-:W-:-:S07]  /*00c0*/  IMAD R15, R15, UR4, RZ ;  /* 0x000000040f0f7c24 */ /* 0x002fce000f8e02ff */
.L_x_0:
[----:B---3--:R-:W-:-:S04]  /*00d0*/  IMAD.WIDE R2, R0, 0x4, R8 ;  /* 0x0000000400027825 */ /* 0x008fc800078e0208 */
[C---:B----4-:R-:W-:Y:S02]  /*00e0*/  IMAD.WIDE R4, R0.reuse, 0x4, R10 ;  /* 0x0000000400047825 */ /* 0x050fe400078e020a */
[----:B--2---:R-:W2:Y:S04]  /*00f0*/  LDG.E R2, desc[UR6][R2.64] ;  /* 0x0000000602027981 */ /* 0x004ea8000c1e1900 */
[----:B------:R-:W2:Y:S01]  /*0100*/  LDG.E R5, desc[UR6][R4.64] ;  /* 0x0000000604057981 */ /* 0x000ea2000c1e1900 */
[----:B01----:R-:W-:Y:S01]  /*0110*/  IMAD.WIDE R6, R0, 0x4, R12 ;  /* 0x0000000400067825 */ /* 0x003fe200078e020c */
[----:B------:R-:W-:-:S04]  /*0120*/  IADD3 R0, PT, PT, R15, R0, RZ ;  /* 0x000000000f007210 */ /* 0x000fc80007ffe0ff */
[----:B------:R-:W-:Y:S02]  /*0130*/  ISETP.GE.AND P0, PT, R0, 0x8400, PT ;  /* 0x000084000000780c */ /* 0x000fe40003f06270 */
[----:B--2---:R-:W-:-:S05]  /*0140*/  IADD3 R17, PT, PT, R2, R5, RZ ;  /* 0x0000000502117210 */ /* 0x004fca0007ffe0ff */
[----:B------:R1:W-:Y:S06]  /*0150*/  STG.E desc[UR6][R6.64], R17 ;  /* 0x0000001106007986 */ /* 0x0003ec000c101906 */
[----:B------:R-:W-:Y:S05]  /*0160*/  @!P0 BRA `(.L_x_0) ;  /* 0xfffffffc00d88947 */ /* 0x000fea000383ffff */
[----:B------:R-:W-:Y:S05]  /*0170*/  EXIT ;  /* 0x000000000000794d */ /* 0x000fea0003800000 */
.L_x_1:
[----:B------:R-:W-:-:S00]  /*0180*/  BRA `(.L_x_1) ;  /* 0xfffffffc00fc7947 */ /* 0x000fc0000383ffff */
[----:B------:R-:W-:-:S00]  /*0190*/  NOP ;  /* 0x0000000000007918 */ /* 0x000fc00000000000 */
        /* <DEDUP_REMOVED lines=14> */
.L_x_2:


//--------------------- .nv.shared.reserved.0     --------------------------
	.section	.nv.shared.reserved.0,"aw",@nobits
	.weak		__nv_reservedSMEM_offset_0_alias
	.size		__nv_reservedSMEM_offset_0_alias, 0, 64
	.other		__nv_reservedSMEM_offset_0_alias,@"STO_CUDA_RESERVED_SHARED STV_DEFAULT"
__nv_reservedSMEM_offset_0_alias:
	.zero		0
	.zero		64


//--------------------- .nv.constant0._Z14gpu_vector_addPiS_S_ --------------------------
	.section	.nv.constant0._Z14gpu_vector_addPiS_S_,"a",@progbits
	.sectionflags	@""
	.align	4
.nv.constant0._Z14gpu_vector_addPiS_S_:
	.zero		920


//--------------------- SYMBOLS --------------------------

	.type		.nv.reservedSmem.offset0,@object
	.size		.nv.reservedSmem.offset0,0x4
